	.headerflags	@"EF_CUDA_TEXMODE_UNIFIED EF_CUDA_64BIT_ADDRESS EF_CUDA_ACCELERATORS EF_CUDA_SM90 EF_CUDA_VIRTUAL_SM(EF_CUDA_SM90)"
	.elftype	@"ET_EXEC"


//--------------------- .nv.info                  --------------------------
	.section	.nv.info,"",@"SHT_CUDA_INFO"
	.align	4


	//----- nvinfo : EIATTR_REGCOUNT
	.align		4
        /*0000*/ 	.byte	0x04, 0x2f
        /*0002*/ 	.short	(.L_1 - .L_0)
	.align		4
.L_0:
        /*0004*/ 	.word	index@(triton_poi_fused_mul_1)
        /*0008*/ 	.word	0x0000000b


	//----- nvinfo : EIATTR_MIN_STACK_SIZE
	.align		4
.L_1:
        /*000c*/ 	.byte	0x04, 0x12
        /*000e*/ 	.short	(.L_3 - .L_2)
	.align		4
.L_2:
        /*0010*/ 	.word	index@(triton_poi_fused_mul_1)
        /*0014*/ 	.word	0x00000000


	//----- nvinfo : EIATTR_FRAME_SIZE
	.align		4
.L_3:
        /*0018*/ 	.byte	0x04, 0x11
        /*001a*/ 	.short	(.L_5 - .L_4)
	.align		4
.L_4:
        /*001c*/ 	.word	index@(triton_poi_fused_mul_1)
        /*0020*/ 	.word	0x00000000


	//----- nvinfo : EIATTR_MIN_STACK_SIZE
	.align		4
.L_5:
        /*0024*/ 	.byte	0x04, 0x12
        /*0026*/ 	.short	(.L_7 - .L_6)
	.align		4
.L_6:
        /*0028*/ 	.word	index@(triton_poi_fused_mul_1)
        /*002c*/ 	.word	0x00000000
.L_7:


//--------------------- .nv.info.triton_poi_fused_mul_1 --------------------------
	.section	.nv.info.triton_poi_fused_mul_1,"",@"SHT_CUDA_INFO"
	.sectionflags	@""
	.align	4


	//----- nvinfo : EIATTR_CUDA_API_VERSION
	.align		4
        /*0000*/ 	.byte	0x04, 0x37
        /*0002*/ 	.short	(.L_9 - .L_8)
.L_8:
        /*0004*/ 	.word	0x0000007c


	//----- nvinfo : EIATTR_KPARAM_INFO
	.align		4
.L_9:
        /*0008*/ 	.byte	0x04, 0x17
        /*000a*/ 	.short	(.L_11 - .L_10)
.L_10:
        /*000c*/ 	.word	0x00000000
        /*0010*/ 	.short	0x0002
        /*0012*/ 	.short	0x0010
        /*0014*/ 	.byte	0x00, 0xf0, 0x11, 0x00


	//----- nvinfo : EIATTR_KPARAM_INFO
	.align		4
.L_11:
        /*0018*/ 	.byte	0x04, 0x17
        /*001a*/ 	.short	(.L_13 - .L_12)
.L_12:
        /*001c*/ 	.word	0x00000000
        /*0020*/ 	.short	0x0001
        /*0022*/ 	.short	0x0008
        /*0024*/ 	.byte	0x00, 0xf4, 0x21, 0x00


	//----- nvinfo : EIATTR_KPARAM_INFO
	.align		4
.L_13:
        /*0028*/ 	.byte	0x04, 0x17
        /*002a*/ 	.short	(.L_15 - .L_14)
.L_14:
        /*002c*/ 	.word	0x00000000
        /*0030*/ 	.short	0x0000
        /*0032*/ 	.short	0x0000
        /*0034*/ 	.byte	0x00, 0xf4, 0x21, 0x00


	//----- nvinfo : EIATTR_SPARSE_MMA_MASK
	.align		4
.L_15:
        /*0038*/ 	.byte	0x03, 0x50
        /*003a*/ 	.short	0x0000


	//----- nvinfo : EIATTR_MAXREG_COUNT
	.align		4
        /*003c*/ 	.byte	0x03, 0x1b
        /*003e*/ 	.short	0x00ff


	//----- nvinfo : EIATTR_EXIT_INSTR_OFFSETS
	.align		4
        /*0040*/ 	.byte	0x04, 0x1c
        /*0042*/ 	.short	(.L_17 - .L_16)


	//   ....[0]....
.L_16:
        /*0044*/ 	.word	0x00000210


	//----- nvinfo : EIATTR_REQNTID
	.align		4
.L_17:
        /*0048*/ 	.byte	0x04, 0x10
        /*004a*/ 	.short	(.L_19 - .L_18)
.L_18:
        /*004c*/ 	.word	0x00000100
        /*0050*/ 	.word	0x00000001
        /*0054*/ 	.word	0x00000001


	//----- nvinfo : EIATTR_CBANK_PARAM_SIZE
	.align		4
.L_19:
        /*0058*/ 	.byte	0x03, 0x19
        /*005a*/ 	.short	0x0014


	//----- nvinfo : EIATTR_PARAM_CBANK
	.align		4
        /*005c*/ 	.byte	0x04, 0x0a
        /*005e*/ 	.short	(.L_21 - .L_20)
	.align		4
.L_20:
        /*0060*/ 	.word	index@(.nv.constant0.triton_poi_fused_mul_1)
        /*0064*/ 	.short	0x0210
        /*0066*/ 	.short	0x0014


	//----- nvinfo : EIATTR_SW_WAR
	.align		4
.L_21:
        /*0068*/ 	.byte	0x04, 0x36
        /*006a*/ 	.short	(.L_23 - .L_22)
.L_22:
        /*006c*/ 	.word	0x00000008
.L_23:


//--------------------- .nv.callgraph             --------------------------
	.section	.nv.callgraph,"",@"SHT_CUDA_CALLGRAPH"
	.align	4
	.sectionentsize	8
	.align		4
        /*0000*/ 	.word	0x00000000
	.align		4
        /*0004*/ 	.word	0xffffffff
	.align		4
        /*0008*/ 	.word	0x00000000
	.align		4
        /*000c*/ 	.word	0xfffffffe
	.align		4
        /*0010*/ 	.word	0x00000000
	.align		4
        /*0014*/ 	.word	0xfffffffd
	.align		4
        /*0018*/ 	.word	0x00000000
	.align		4
        /*001c*/ 	.word	0xfffffffc


//--------------------- .text.triton_poi_fused_mul_1 --------------------------
	.section	.text.triton_poi_fused_mul_1,"ax",@progbits
	.align	128
        .global         triton_poi_fused_mul_1
        .type           triton_poi_fused_mul_1,@function
        .size           triton_poi_fused_mul_1,(.L_x_1 - triton_poi_fused_mul_1)
        .other          triton_poi_fused_mul_1,@"STO_CUDA_ENTRY STV_DEFAULT"
triton_poi_fused_mul_1:
.text.triton_poi_fused_mul_1:
[----:B------:R-:W-:Y:S01]  /*0000*/  LDC R1, c[0x0][0x28] ;  /* 0x00000a00ff017b82 */ /* 0x000fe20000000800 */
[----:B------:R-:W1:Y:S07]  /*0010*/  S2R R0, SR_TID.X ;  /* 0x0000000000007919 */ /* 0x000e6e0000002100 */
[----:B------:R-:W2:Y:S01]  /*0020*/  LDC.64 R4, c[0x0][0x218] ;  /* 0x00008600ff047b82 */ /* 0x000ea20000000a00 */
[----:B------:R-:W-:Y:S01]  /*0030*/  ULDC.64 UR4, c[0x0][0x208] ;  /* 0x0000820000047ab9 */ /* 0x000fe20000000a00 */
[----:B------:R-:W3:Y:S01]  /*0040*/  S2R R7, SR_CTAID.X ;  /* 0x0000000000077919 */ /* 0x000ee20000002500 */
[----:B-1----:R-:W-:-:S02]  /*0050*/  SHF.L.U32 R0, R0, 0x1, RZ ;  /* 0x0000000100007819 */ /* 0x002fc400000006ff */
[----:B---3--:R-:W-:Y:S02]  /*0060*/  SHF.R.S32.HI R2, RZ, 0x16, R7 ;  /* 0x00000016ff027819 */ /* 0x008fe40000011407 */
[----:B------:R-:W-:Y:S02]  /*0070*/  LOP3.LUT R0, R0, 0x1fe, RZ, 0xc0, !PT ;  /* 0x000001fe00007812 */ /* 0x000fe400078ec0ff */
[----:B------:R-:W-:Y:S02]  /*0080*/  SGXT R2, R2, 0x1 ;  /* 0x000000010202781a */ /* 0x000fe40000000200 */
[----:B------:R-:W-:-:S04]  /*0090*/  LEA R7, R7, R0, 0x9 ;  /* 0x0000000007077211 */ /* 0x000fc800078e48ff */
[----:B------:R-:W-:-:S04]  /*00a0*/  LEA.HI R2, R2, R7, RZ, 0xc ;  /* 0x0000000702027211 */ /* 0x000fc800078f60ff */
[----:B------:R-:W-:-:S05]  /*00b0*/  SHF.R.S32.HI R3, RZ, 0xc, R2 ;  /* 0x0000000cff037819 */ /* 0x000fca0000011402 */
[----:B--2---:R-:W-:Y:S02]  /*00c0*/  IMAD.WIDE R4, R3, 0x4, R4 ;  /* 0x0000000403047825 */ /* 0x004fe400078e0204 */
[----:B------:R-:W1:Y:S04]  /*00d0*/  LDC.64 R2, c[0x0][0x210] ;  /* 0x00008400ff027b82 */ /* 0x000e680000000a00 */
[----:B------:R2:W3:Y:S01]  /*00e0*/  LDG.E.EL R4, desc[UR4][R4.64] ;  /* 0x0000000404047981 */ /* 0x0004e2000c2e1900 */
[----:B-1----:R-:W-:-:S05]  /*00f0*/  IMAD.WIDE R2, R7, 0x4, R2 ;  /* 0x0000000407027825 */ /* 0x002fca00078e0202 */
[----:B------:R-:W4:Y:S01]  /*0100*/  LDG.E.64 R6, desc[UR4][R2.64] ;  /* 0x0000000402067981 */ /* 0x000f22000c1e1b00 */
[----:B--2---:R-:W-:Y:S01]  /*0110*/  HFMA2.MMA R5, -RZ, RZ, 1.625, 0 ;  /* 0x3e800000ff057435 */ /* 0x004fe200000001ff */
[----:B---3--:R-:W-:-:S04]  /*0120*/  FADD R0, RZ, -R4 ;  /* 0x80000004ff007221 */ /* 0x008fc80000000000 */
[----:B------:R-:W-:-:S05]  /*0130*/  FMUL R0, R0, 1.4426950216293334961 ;  /* 0x3fb8aa3b00007820 */ /* 0x000fca0000400000 */
[----:B------:R-:W-:-:S13]  /*0140*/  FSETP.GEU.AND P0, PT, R0, -126, PT ;  /* 0xc2fc00000000780b */ /* 0x000fda0003f0e000 */
[----:B------:R-:W-:-:S04]  /*0150*/  @!P0 FMUL R0, R0, 0.5 ;  /* 0x3f00000000008820 */ /* 0x000fc80000400000 */
[----:B------:R-:W1:Y:S02]  /*0160*/  MUFU.EX2 R8, R0 ;  /* 0x0000000000087308 */ /* 0x000e640000000800 */
[----:B-1----:R-:W-:-:S04]  /*0170*/  @!P0 FMUL R8, R8, R8 ;  /* 0x0000000808088220 */ /* 0x002fc80000400000 */
[----:B------:R-:W-:-:S05]  /*0180*/  FADD R8, R8, 1 ;  /* 0x3f80000008087421 */ /* 0x000fca0000000000 */
[----:B------:R-:W-:-:S04]  /*0190*/  FSETP.GT.AND P0, PT, R8, 8.50705917302346158658e+37, PT ;  /* 0x7e8000000800780b */ /* 0x000fc80003f04000 */
[----:B------:R-:W-:-:S09]  /*01a0*/  FSEL R5, R5, 1, P0 ;  /* 0x3f80000005057808 */ /* 0x000fd20000000000 */
[----:B------:R-:W-:-:S06]  /*01b0*/  @P0 FMUL R8, R8, 0.25 ;  /* 0x3e80000008080820 */ /* 0x000fcc0000400000 */
[----:B------:R-:W1:Y:S02]  /*01c0*/  MUFU.RCP R8, R8 ;  /* 0x0000000800087308 */ /* 0x000e640000001000 */
[----:B-1----:R-:W-:-:S04]  /*01d0*/  FMUL R5, R8, R5 ;  /* 0x0000000508057220 */ /* 0x002fc80000400000 */
[-C--:B----4-:R-:W-:Y:S01]  /*01e0*/  FMUL R6, R6, R5.reuse ;  /* 0x0000000506067220 */ /* 0x090fe20000400000 */
[----:B------:R-:W-:-:S05]  /*01f0*/  FMUL R7, R7, R5 ;  /* 0x0000000507077220 */ /* 0x000fca0000400000 */
[----:B------:R-:W-:Y:S01]  /*0200*/  STG.E.64 desc[UR4][R2.64], R6 ;  /* 0x0000000602007986 */ /* 0x000fe2000c101b04 */
[----:B------:R-:W-:Y:S05]  /*0210*/  EXIT ;  /* 0x000000000000794d */ /* 0x000fea0003800000 */
.L_x_0:
[----:B------:R-:W-:-:S00]  /*0220*/  BRA `(.L_x_0) ;  /* 0xfffffffc00fc7947 */ /* 0x000fc0000383ffff */
[----:B------:R-:W-:-:S00]  /*0230*/  NOP ;  /* 0x0000000000007918 */ /* 0x000fc00000000000 */
        /* <DEDUP_REMOVED lines=12> */
.L_x_1:


//--------------------- .nv.constant0.triton_poi_fused_mul_1 --------------------------
	.section	.nv.constant0.triton_poi_fused_mul_1,"a",@progbits
	.sectionflags	@""
	.align	4
.nv.constant0.triton_poi_fused_mul_1:
	.zero		548
